//
// Generated by NVIDIA NVVM Compiler
//
// Compiler Build ID: CL-36424714
// Cuda compilation tools, release 13.0, V13.0.88
// Based on NVVM 20.0.0
//

.version 9.0
.target sm_100
.address_size 64

	// .globl	_Z27convolution_1d_basic_kernelPfS_S_ii

.visible .entry _Z27convolution_1d_basic_kernelPfS_S_ii(
	.param .u64 .ptr .align 1 _Z27convolution_1d_basic_kernelPfS_S_ii_param_0,
	.param .u64 .ptr .align 1 _Z27convolution_1d_basic_kernelPfS_S_ii_param_1,
	.param .u64 .ptr .align 1 _Z27convolution_1d_basic_kernelPfS_S_ii_param_2,
	.param .u32 _Z27convolution_1d_basic_kernelPfS_S_ii_param_3,
	.param .u32 _Z27convolution_1d_basic_kernelPfS_S_ii_param_4
)
{
	.reg .pred 	%p<56>;
	.reg .b32 	%r<44>;
	.reg .b32 	%f<96>;
	.reg .b64 	%rd<47>;

	ld.param.u64 	%rd7, [_Z27convolution_1d_basic_kernelPfS_S_ii_param_0];
	ld.param.u64 	%rd8, [_Z27convolution_1d_basic_kernelPfS_S_ii_param_1];
	ld.param.u64 	%rd6, [_Z27convolution_1d_basic_kernelPfS_S_ii_param_2];
	ld.param.u32 	%r28, [_Z27convolution_1d_basic_kernelPfS_S_ii_param_3];
	ld.param.u32 	%r29, [_Z27convolution_1d_basic_kernelPfS_S_ii_param_4];
	cvta.to.global.u64 	%rd1, %rd7;
	cvta.to.global.u64 	%rd2, %rd8;
	mov.u32 	%r30, %tid.x;
	mov.u32 	%r31, %ctaid.x;
	mov.u32 	%r32, %ntid.x;
	mad.lo.s32 	%r1, %r31, %r32, %r30;
	sub.s32 	%r33, %r29, %r28;
	setp.gt.s32 	%p1, %r1, %r33;
	@%p1 bra 	$L__BB0_43;
	setp.lt.s32 	%p2, %r28, 1;
	mov.f32 	%f75, 0f00000000;
	@%p2 bra 	$L__BB0_42;
	shr.u32 	%r35, %r28, 31;
	add.s32 	%r36, %r28, %r35;
	shr.s32 	%r37, %r36, 1;
	sub.s32 	%r2, %r1, %r37;
	and.b32  	%r3, %r28, 7;
	setp.lt.u32 	%p3, %r28, 8;
	mov.f32 	%f75, 0f00000000;
	mov.b32 	%r42, 0;
	@%p3 bra 	$L__BB0_21;
	and.b32  	%r42, %r28, 2147483640;
	mov.f32 	%f75, 0f00000000;
	mov.b32 	%r40, 0;
$L__BB0_4:
	.pragma "nounroll";
	add.s32 	%r6, %r2, %r40;
	setp.lt.s32 	%p4, %r6, 0;
	setp.ge.s32 	%p5, %r6, %r29;
	mul.wide.u32 	%rd9, %r40, 4;
	add.s64 	%rd3, %rd2, %rd9;
	or.pred  	%p6, %p4, %p5;
	@%p6 bra 	$L__BB0_6;
	ld.global.f32 	%f42, [%rd3];
	mul.wide.u32 	%rd10, %r6, 4;
	add.s64 	%rd11, %rd1, %rd10;
	ld.global.f32 	%f43, [%rd11];
	fma.rn.f32 	%f75, %f42, %f43, %f75;
$L__BB0_6:
	add.s32 	%r7, %r6, 1;
	setp.lt.s32 	%p7, %r7, 0;
	setp.ge.s32 	%p8, %r7, %r29;
	or.pred  	%p9, %p7, %p8;
	@%p9 bra 	$L__BB0_8;
	ld.global.f32 	%f44, [%rd3+4];
	mul.wide.u32 	%rd12, %r7, 4;
	add.s64 	%rd13, %rd1, %rd12;
	ld.global.f32 	%f45, [%rd13];
	fma.rn.f32 	%f75, %f44, %f45, %f75;
$L__BB0_8:
	add.s32 	%r8, %r6, 2;
	setp.lt.s32 	%p10, %r8, 0;
	setp.ge.s32 	%p11, %r8, %r29;
	or.pred  	%p12, %p10, %p11;
	@%p12 bra 	$L__BB0_10;
	ld.global.f32 	%f46, [%rd3+8];
	mul.wide.u32 	%rd14, %r8, 4;
	add.s64 	%rd15, %rd1, %rd14;
	ld.global.f32 	%f47, [%rd15];
	fma.rn.f32 	%f75, %f46, %f47, %f75;
$L__BB0_10:
	add.s32 	%r9, %r6, 3;
	setp.lt.s32 	%p13, %r9, 0;
	setp.ge.s32 	%p14, %r9, %r29;
	or.pred  	%p15, %p13, %p14;
	@%p15 bra 	$L__BB0_12;
	ld.global.f32 	%f48, [%rd3+12];
	mul.wide.u32 	%rd16, %r9, 4;
	add.s64 	%rd17, %rd1, %rd16;
	ld.global.f32 	%f49, [%rd17];
	fma.rn.f32 	%f75, %f48, %f49, %f75;
$L__BB0_12:
	add.s32 	%r10, %r6, 4;
	setp.lt.s32 	%p16, %r10, 0;
	setp.ge.s32 	%p17, %r10, %r29;
	or.pred  	%p18, %p16, %p17;
	@%p18 bra 	$L__BB0_14;
	ld.global.f32 	%f50, [%rd3+16];
	mul.wide.u32 	%rd18, %r10, 4;
	add.s64 	%rd19, %rd1, %rd18;
	ld.global.f32 	%f51, [%rd19];
	fma.rn.f32 	%f75, %f50, %f51, %f75;
$L__BB0_14:
	add.s32 	%r11, %r6, 5;
	setp.lt.s32 	%p19, %r11, 0;
	setp.ge.s32 	%p20, %r11, %r29;
	or.pred  	%p21, %p19, %p20;
	@%p21 bra 	$L__BB0_16;
	ld.global.f32 	%f52, [%rd3+20];
	mul.wide.u32 	%rd20, %r11, 4;
	add.s64 	%rd21, %rd1, %rd20;
	ld.global.f32 	%f53, [%rd21];
	fma.rn.f32 	%f75, %f52, %f53, %f75;
$L__BB0_16:
	add.s32 	%r12, %r6, 6;
	setp.lt.s32 	%p22, %r12, 0;
	setp.ge.s32 	%p23, %r12, %r29;
	or.pred  	%p24, %p22, %p23;
	@%p24 bra 	$L__BB0_18;
	ld.global.f32 	%f54, [%rd3+24];
	mul.wide.u32 	%rd22, %r12, 4;
	add.s64 	%rd23, %rd1, %rd22;
	ld.global.f32 	%f55, [%rd23];
	fma.rn.f32 	%f75, %f54, %f55, %f75;
$L__BB0_18:
	add.s32 	%r13, %r6, 7;
	setp.lt.s32 	%p25, %r13, 0;
	setp.ge.s32 	%p26, %r13, %r29;
	or.pred  	%p27, %p25, %p26;
	@%p27 bra 	$L__BB0_20;
	ld.global.f32 	%f56, [%rd3+28];
	mul.wide.u32 	%rd24, %r13, 4;
	add.s64 	%rd25, %rd1, %rd24;
	ld.global.f32 	%f57, [%rd25];
	fma.rn.f32 	%f75, %f56, %f57, %f75;
$L__BB0_20:
	add.s32 	%r40, %r40, 8;
	setp.ne.s32 	%p28, %r40, %r42;
	@%p28 bra 	$L__BB0_4;
$L__BB0_21:
	setp.eq.s32 	%p29, %r3, 0;
	@%p29 bra 	$L__BB0_42;
	and.b32  	%r16, %r28, 3;
	setp.lt.u32 	%p30, %r3, 4;
	@%p30 bra 	$L__BB0_32;
	add.s32 	%r17, %r2, %r42;
	setp.lt.s32 	%p31, %r17, 0;
	setp.ge.s32 	%p32, %r17, %r29;
	mul.wide.u32 	%rd26, %r42, 4;
	add.s64 	%rd4, %rd2, %rd26;
	or.pred  	%p33, %p31, %p32;
	@%p33 bra 	$L__BB0_25;
	ld.global.f32 	%f59, [%rd4];
	mul.wide.u32 	%rd27, %r17, 4;
	add.s64 	%rd28, %rd1, %rd27;
	ld.global.f32 	%f60, [%rd28];
	fma.rn.f32 	%f75, %f59, %f60, %f75;
$L__BB0_25:
	add.s32 	%r18, %r17, 1;
	setp.lt.s32 	%p34, %r18, 0;
	setp.ge.s32 	%p35, %r18, %r29;
	or.pred  	%p36, %p34, %p35;
	@%p36 bra 	$L__BB0_27;
	ld.global.f32 	%f61, [%rd4+4];
	mul.wide.u32 	%rd29, %r18, 4;
	add.s64 	%rd30, %rd1, %rd29;
	ld.global.f32 	%f62, [%rd30];
	fma.rn.f32 	%f75, %f61, %f62, %f75;
$L__BB0_27:
	add.s32 	%r19, %r17, 2;
	setp.lt.s32 	%p37, %r19, 0;
	setp.ge.s32 	%p38, %r19, %r29;
	or.pred  	%p39, %p37, %p38;
	@%p39 bra 	$L__BB0_29;
	ld.global.f32 	%f63, [%rd4+8];
	mul.wide.u32 	%rd31, %r19, 4;
	add.s64 	%rd32, %rd1, %rd31;
	ld.global.f32 	%f64, [%rd32];
	fma.rn.f32 	%f75, %f63, %f64, %f75;
$L__BB0_29:
	add.s32 	%r20, %r17, 3;
	setp.lt.s32 	%p40, %r20, 0;
	setp.ge.s32 	%p41, %r20, %r29;
	or.pred  	%p42, %p40, %p41;
	@%p42 bra 	$L__BB0_31;
	ld.global.f32 	%f65, [%rd4+12];
	mul.wide.u32 	%rd33, %r20, 4;
	add.s64 	%rd34, %rd1, %rd33;
	ld.global.f32 	%f66, [%rd34];
	fma.rn.f32 	%f75, %f65, %f66, %f75;
$L__BB0_31:
	add.s32 	%r42, %r42, 4;
$L__BB0_32:
	setp.eq.s32 	%p43, %r16, 0;
	@%p43 bra 	$L__BB0_42;
	setp.eq.s32 	%p44, %r16, 1;
	@%p44 bra 	$L__BB0_39;
	add.s32 	%r23, %r2, %r42;
	setp.lt.s32 	%p45, %r23, 0;
	setp.ge.s32 	%p46, %r23, %r29;
	mul.wide.u32 	%rd35, %r42, 4;
	add.s64 	%rd5, %rd2, %rd35;
	or.pred  	%p47, %p45, %p46;
	@%p47 bra 	$L__BB0_36;
	ld.global.f32 	%f68, [%rd5];
	mul.wide.u32 	%rd36, %r23, 4;
	add.s64 	%rd37, %rd1, %rd36;
	ld.global.f32 	%f69, [%rd37];
	fma.rn.f32 	%f75, %f68, %f69, %f75;
$L__BB0_36:
	add.s32 	%r24, %r23, 1;
	setp.lt.s32 	%p48, %r24, 0;
	setp.ge.s32 	%p49, %r24, %r29;
	or.pred  	%p50, %p48, %p49;
	@%p50 bra 	$L__BB0_38;
	ld.global.f32 	%f70, [%rd5+4];
	mul.wide.u32 	%rd38, %r24, 4;
	add.s64 	%rd39, %rd1, %rd38;
	ld.global.f32 	%f71, [%rd39];
	fma.rn.f32 	%f75, %f70, %f71, %f75;
$L__BB0_38:
	add.s32 	%r42, %r42, 2;
$L__BB0_39:
	and.b32  	%r39, %r28, 1;
	setp.eq.b32 	%p51, %r39, 1;
	not.pred 	%p52, %p51;
	@%p52 bra 	$L__BB0_42;
	add.s32 	%r27, %r2, %r42;
	setp.lt.s32 	%p53, %r27, 0;
	setp.ge.s32 	%p54, %r27, %r29;
	or.pred  	%p55, %p53, %p54;
	@%p55 bra 	$L__BB0_42;
	mul.wide.u32 	%rd40, %r42, 4;
	add.s64 	%rd41, %rd2, %rd40;
	ld.global.f32 	%f72, [%rd41];
	mul.wide.u32 	%rd42, %r27, 4;
	add.s64 	%rd43, %rd1, %rd42;
	ld.global.f32 	%f73, [%rd43];
	fma.rn.f32 	%f75, %f72, %f73, %f75;
$L__BB0_42:
	cvta.to.global.u64 	%rd44, %rd6;
	mul.wide.s32 	%rd45, %r1, 4;
	add.s64 	%rd46, %rd44, %rd45;
	st.global.f32 	[%rd46], %f75;
$L__BB0_43:
	ret;

}


// ===== COMPILED SASS (sm_100) =====

	.target	sm_100

	.elftype	@"ET_EXEC"


//--------------------- .note.nv.tkinfo           --------------------------
	.section	.note.nv.tkinfo,"",@"SHT_NOTE"
	.sectionflags	@"SHF_NOTE_NV_TKINFO"
	.tkinfo
        /*0018*/ 	.word	0x00000002
        /*0030*/ 	.string	""
        /*0030*/ 	.string	"ptxas"
        /*0030*/ 	.string	"Cuda compilation tools, release 13.0, V13.0.88"
        /*0030*/ 	.string	"Build cuda_13.0.r13.0/compiler.36424714_0"
        /*0030*/ 	.string	"-arch sm_100 -m 64 "



//--------------------- .note.nv.cuinfo           --------------------------
	.section	.note.nv.cuinfo,"",@"SHT_NOTE"
	.sectionflags	@"SHF_NOTE_NV_CUINFO"
        /*0018*/ 	.short	0x0002
        /*001a*/ 	.short	0x0064
        /*001c*/ 	.short	0x0082
	.zero		2


//--------------------- .nv.info                  --------------------------
	.section	.nv.info,"",@"SHT_CUDA_INFO"
	.align	4


	//----- nvinfo : EIATTR_REGCOUNT
	.align		4
        /*0000*/ 	.byte	0x04, 0x2f
        /*0002*/ 	.short	(.L_1 - .L_0)
	.align		4
.L_0:
        /*0004*/ 	.word	index@(_Z27convolution_1d_basic_kernelPfS_S_ii)
        /*0008*/ 	.word	0x00000020


	//----- nvinfo : EIATTR_FRAME_SIZE
	.align		4
.L_1:
        /*000c*/ 	.byte	0x04, 0x11
        /*000e*/ 	.short	(.L_3 - .L_2)
	.align		4
.L_2:
        /*0010*/ 	.word	index@(_Z27convolution_1d_basic_kernelPfS_S_ii)
        /*0014*/ 	.word	0x00000000


	//----- nvinfo : EIATTR_MIN_STACK_SIZE
	.align		4
.L_3:
        /*0018*/ 	.byte	0x04, 0x12
        /*001a*/ 	.short	(.L_5 - .L_4)
	.align		4
.L_4:
        /*001c*/ 	.word	index@(_Z27convolution_1d_basic_kernelPfS_S_ii)
        /*0020*/ 	.word	0x00000000
.L_5:


//--------------------- .nv.compat                --------------------------
	.section	.nv.compat,"",@"SHT_CUDA_COMPAT_INFO"
	.align	4
        /*0000*/ 	.byte	0x02, 0x09, 0x00, 0x00, 0x02, 0x02, 0x01, 0x00, 0x02, 0x05, 0x05, 0x00, 0x03, 0x07, 0x01, 0x01
        /*0010*/ 	.byte	0x02, 0x03, 0x00, 0x00, 0x02, 0x06, 0x01, 0x00, 0x04, 0x0b, 0x08, 0x00, 0x09, 0x00, 0x00, 0x00
        /*0020*/ 	.byte	0x00, 0x00, 0x00, 0x00


//--------------------- .nv.info._Z27convolution_1d_basic_kernelPfS_S_ii --------------------------
	.section	.nv.info._Z27convolution_1d_basic_kernelPfS_S_ii,"",@"SHT_CUDA_INFO"
	.sectionflags	@""
	.align	4


	//----- nvinfo : EIATTR_CUDA_API_VERSION
	.align		4
        /*0000*/ 	.byte	0x04, 0x37
        /*0002*/ 	.short	(.L_7 - .L_6)
.L_6:
        /*0004*/ 	.word	0x00000082


	//----- nvinfo : EIATTR_KPARAM_INFO
	.align		4
.L_7:
        /*0008*/ 	.byte	0x04, 0x17
        /*000a*/ 	.short	(.L_9 - .L_8)
.L_8:
        /*000c*/ 	.word	0x00000000
        /*0010*/ 	.short	0x0004
        /*0012*/ 	.short	0x001c
        /*0014*/ 	.byte	0x00, 0xf0, 0x11, 0x00


	//----- nvinfo : EIATTR_KPARAM_INFO
	.align		4
.L_9:
        /*0018*/ 	.byte	0x04, 0x17
        /*001a*/ 	.short	(.L_11 - .L_10)
.L_10:
        /*001c*/ 	.word	0x00000000
        /*0020*/ 	.short	0x0003
        /*0022*/ 	.short	0x0018
        /*0024*/ 	.byte	0x00, 0xf0, 0x11, 0x00


	//----- nvinfo : EIATTR_KPARAM_INFO
	.align		4
.L_11:
        /*0028*/ 	.byte	0x04, 0x17
        /*002a*/ 	.short	(.L_13 - .L_12)
.L_12:
        /*002c*/ 	.word	0x00000000
        /*0030*/ 	.short	0x0002
        /*0032*/ 	.short	0x0010
        /*0034*/ 	.byte	0x00, 0xf5, 0x21, 0x00


	//----- nvinfo : EIATTR_KPARAM_INFO
	.align		4
.L_13:
        /*0038*/ 	.byte	0x04, 0x17
        /*003a*/ 	.short	(.L_15 - .L_14)
.L_14:
        /*003c*/ 	.word	0x00000000
        /*0040*/ 	.short	0x0001
        /*0042*/ 	.short	0x0008
        /*0044*/ 	.byte	0x00, 0xf5, 0x21, 0x00


	//----- nvinfo : EIATTR_KPARAM_INFO
	.align		4
.L_15:
        /*0048*/ 	.byte	0x04, 0x17
        /*004a*/ 	.short	(.L_17 - .L_16)
.L_16:
        /*004c*/ 	.word	0x00000000
        /*0050*/ 	.short	0x0000
        /*0052*/ 	.short	0x0000
        /*0054*/ 	.byte	0x00, 0xf5, 0x21, 0x00


	//----- nvinfo : EIATTR_SPARSE_MMA_MASK
	.align		4
.L_17:
        /*0058*/ 	.byte	0x03, 0x50
        /*005a*/ 	.short	0x0000


	//----- nvinfo : EIATTR_MAXREG_COUNT
	.align		4
        /*005c*/ 	.byte	0x03, 0x1b
        /*005e*/ 	.short	0x00ff


	//----- nvinfo : EIATTR_MERCURY_ISA_VERSION
	.align		4
        /*0060*/ 	.byte	0x03, 0x5f
        /*0062*/ 	.short	0x0101


	//----- nvinfo : EIATTR_VRC_CTA_INIT_COUNT
	.align		4
        /*0064*/ 	.byte	0x02, 0x4a
	.zero		1
	.zero		1


	//----- nvinfo : EIATTR_EXIT_INSTR_OFFSETS
	.align		4
        /*0068*/ 	.byte	0x04, 0x1c
        /*006a*/ 	.short	(.L_19 - .L_18)


	//   ....[0]....
.L_18:
        /*006c*/ 	.word	0x00000080


	//   ....[1]....
        /*0070*/ 	.word	0x00000b30


	//----- nvinfo : EIATTR_CRS_STACK_SIZE
	.align		4
.L_19:
        /*0074*/ 	.byte	0x04, 0x1e
        /*0076*/ 	.short	(.L_21 - .L_20)
.L_20:
        /*0078*/ 	.word	0x00000000


	//----- nvinfo : EIATTR_CBANK_PARAM_SIZE
	.align		4
.L_21:
        /*007c*/ 	.byte	0x03, 0x19
        /*007e*/ 	.short	0x0020


	//----- nvinfo : EIATTR_PARAM_CBANK
	.align		4
        /*0080*/ 	.byte	0x04, 0x0a
        /*0082*/ 	.short	(.L_23 - .L_22)
	.align		4
.L_22:
        /*0084*/ 	.word	index@(.nv.constant0._Z27convolution_1d_basic_kernelPfS_S_ii)
        /*0088*/ 	.short	0x0380
        /*008a*/ 	.short	0x0020


	//----- nvinfo : EIATTR_SW_WAR
	.align		4
.L_23:
        /*008c*/ 	.byte	0x04, 0x36
        /*008e*/ 	.short	(.L_25 - .L_24)
.L_24:
        /*0090*/ 	.word	0x00000008
.L_25:


//--------------------- .nv.callgraph             --------------------------
	.section	.nv.callgraph,"",@"SHT_CUDA_CALLGRAPH"
	.align	4
	.sectionentsize	8
	.align		4
        /*0000*/ 	.word	0x00000000
	.align		4
        /*0004*/ 	.word	0xffffffff
	.align		4
        /*0008*/ 	.word	0x00000000
	.align		4
        /*000c*/ 	.word	0xfffffffe
	.align		4
        /*0010*/ 	.word	0x00000000
	.align		4
        /*0014*/ 	.word	0xfffffffd
	.align		4
        /*0018*/ 	.word	0x00000000
	.align		4
        /*001c*/ 	.word	0xfffffffc


//--------------------- .text._Z27convolution_1d_basic_kernelPfS_S_ii --------------------------
	.section	.text._Z27convolution_1d_basic_kernelPfS_S_ii,"ax",@progbits
	.align	128
        .global         _Z27convolution_1d_basic_kernelPfS_S_ii
        .type           _Z27convolution_1d_basic_kernelPfS_S_ii,@function
        .size           _Z27convolution_1d_basic_kernelPfS_S_ii,(.L_x_7 - _Z27convolution_1d_basic_kernelPfS_S_ii)
        .other          _Z27convolution_1d_basic_kernelPfS_S_ii,@"STO_CUDA_ENTRY STV_DEFAULT"
_Z27convolution_1d_basic_kernelPfS_S_ii:
.text._Z27convolution_1d_basic_kernelPfS_S_ii:
[----:B------:R-:W-:Y:S01]  /*0000*/  LDC R1, c[0x0][0x37c] ;  /* 0x0000df00ff017b82 */ /* 0x000fe20000000800 */
[----:B------:R-:W0:Y:S07]  /*0010*/  S2R R2, SR_TID.X ;  /* 0x0000000000027919 */ /* 0x000e2e0000002100 */
[----:B------:R-:W0:Y:S01]  /*0020*/  S2UR UR5, SR_CTAID.X ;  /* 0x00000000000579c3 */ /* 0x000e220000002500 */
[----:B------:R-:W1:Y:S07]  /*0030*/  LDCU.64 UR10, c[0x0][0x398] ;  /* 0x00007300ff0a77ac */ /* 0x000e6e0008000a00 */
[----:B------:R-:W0:Y:S01]  /*0040*/  LDC R3, c[0x0][0x360] ;  /* 0x0000d800ff037b82 */ /* 0x000e220000000800 */
[----:B-1----:R-:W-:Y:S01]  /*0050*/  UIADD3 UR4, UPT, UPT, UR11, -UR10, URZ ;  /* 0x8000000a0b047290 */ /* 0x002fe2000fffe0ff */
[----:B0-----:R-:W-:-:S05]  /*0060*/  IMAD R2, R3, UR5, R2 ;  /* 0x0000000503027c24 */ /* 0x001fca000f8e0202 */
[----:B------:R-:W-:-:S13]  /*0070*/  ISETP.GT.AND P0, PT, R2, UR4, PT ;  /* 0x0000000402007c0c */ /* 0x000fda000bf04270 */
[----:B------:R-:W-:Y:S05]  /*0080*/  @P0 EXIT ;  /* 0x000000000000094d */ /* 0x000fea0003800000 */
[----:B------:R-:W-:Y:S01]  /*0090*/  UISETP.GE.AND UP0, UPT, UR10, 0x1, UPT ;  /* 0x000000010a00788c */ /* 0x000fe2000bf06270 */
[----:B------:R-:W-:Y:S01]  /*00a0*/  HFMA2 R0, -RZ, RZ, 0, 0 ;  /* 0x00000000ff007431 */ /* 0x000fe200000001ff */
[----:B------:R-:W0:Y:S07]  /*00b0*/  LDCU.64 UR8, c[0x0][0x358] ;  /* 0x00006b00ff0877ac */ /* 0x000e2e0008000a00 */
[----:B------:R-:W-:Y:S05]  /*00c0*/  BRA.U !UP0, `(.L_x_0) ;  /* 0x00000009088c7547 */ /* 0x000fea000b800000 */
[----:B------:R-:W-:Y:S01]  /*00d0*/  UISETP.GE.U32.AND UP0, UPT, UR10, 0x8, UPT ;  /* 0x000000080a00788c */ /* 0x000fe2000bf06070 */
[----:B------:R-:W-:Y:S01]  /*00e0*/  IMAD.MOV.U32 R0, RZ, RZ, RZ ;  /* 0x000000ffff007224 */ /* 0x000fe200078e00ff */
[----:B------:R-:W-:Y:S01]  /*00f0*/  ULEA.HI UR4, UR10, UR10, URZ, 0x1 ;  /* 0x0000000a0a047291 */ /* 0x000fe2000f8f08ff */
[----:B------:R-:W-:Y:S01]  /*0100*/  MOV R3, RZ ;  /* 0x000000ff00037202 */ /* 0x000fe20000000f00 */
[----:B------:R-:W-:Y:S02]  /*0110*/  ULOP3.LUT UR5, UR10, 0x7, URZ, 0xc0, !UPT ;  /* 0x000000070a057892 */ /* 0x000fe4000f8ec0ff */
[----:B------:R-:W-:Y:S02]  /*0120*/  USHF.R.S32.HI UR4, URZ, 0x1, UR4 ;  /* 0x00000001ff047899 */ /* 0x000fe40008011404 */
[----:B------:R-:W-:-:S04]  /*0130*/  UISETP.NE.AND UP1, UPT, UR5, URZ, UPT ;  /* 0x000000ff0500728c */ /* 0x000fc8000bf25270 */
[----:B------:R-:W-:Y:S01]  /*0140*/  VIADD R4, R2, -UR4 ;  /* 0x8000000402047c36 */ /* 0x000fe20008000000 */
[----:B------:R-:W-:Y:S06]  /*0150*/  BRA.U !UP0, `(.L_x_1) ;  /* 0x00000005082c7547 */ /* 0x000fec000b800000 */
[----:B------:R-:W1:Y:S01]  /*0160*/  LDC.64 R8, c[0x0][0x388] ;  /* 0x0000e200ff087b82 */ /* 0x000e620000000a00 */
[----:B------:R-:W-:Y:S01]  /*0170*/  ULOP3.LUT UR6, UR10, 0x7ffffff8, URZ, 0xc0, !UPT ;  /* 0x7ffffff80a067892 */ /* 0x000fe2000f8ec0ff */
[----:B------:R-:W-:Y:S01]  /*0180*/  MOV R0, RZ ;  /* 0x000000ff00007202 */ /* 0x000fe20000000f00 */
[----:B------:R-:W-:Y:S01]  /*0190*/  IMAD.MOV.U32 R5, RZ, RZ, RZ ;  /* 0x000000ffff057224 */ /* 0x000fe200078e00ff */
[----:B------:R-:W2:Y:S03]  /*01a0*/  LDCU UR4, c[0x0][0x39c] ;  /* 0x00007380ff0477ac */ /* 0x000ea60008000800 */
[----:B------:R-:W-:-:S07]  /*01b0*/  MOV R3, UR6 ;  /* 0x0000000600037c02 */ /* 0x000fce0008000f00 */
.L_x_2:
[----:B------:R-:W-:Y:S01]  /*01c0*/  IMAD.IADD R27, R4, 0x1, R5 ;  /* 0x00000001041b7824 */ /* 0x000fe200078e0205 */
[----:B--2---:R-:W-:Y:S01]  /*01d0*/  UMOV UR11, UR4 ;  /* 0x00000004000b7c82 */ /* 0x004fe20008000000 */
[----:B-1----:R-:W-:-:S03]  /*01e0*/  IMAD.WIDE.U32 R12, R5, 0x4, R8 ;  /* 0x00000004050c7825 */ /* 0x002fc600078e0008 */
[----:B------:R-:W-:-:S04]  /*01f0*/  ISETP.GE.AND P6, PT, R27, UR11, PT ;  /* 0x0000000b1b007c0c */ /* 0x000fc8000bfc6270 */
[----:B------:R-:W-:-:S13]  /*0200*/  ISETP.LT.OR P6, PT, R27, RZ, P6 ;  /* 0x000000ff1b00720c */ /* 0x000fda00037c1670 */
[----:B------:R-:W1:Y:S01]  /*0210*/  @!P6 LDC.64 R6, c[0x0][0x380] ;  /* 0x0000e000ff06eb82 */ /* 0x000e620000000a00 */
[----:B0-----:R-:W2:Y:S01]  /*0220*/  @!P6 LDG.E R11, desc[UR8][R12.64] ;  /* 0x000000080c0be981 */ /* 0x001ea2000c1e1900 */
[----:B-1----:R-:W-:-:S05]  /*0230*/  @!P6 IMAD.WIDE.U32 R6, R27, 0x4, R6 ;  /* 0x000000041b06e825 */ /* 0x002fca00078e0006 */
[----:B------:R0:W2:Y:S01]  /*0240*/  @!P6 LDG.E R10, desc[UR8][R6.64] ;  /* 0x00000008060ae981 */ /* 0x0000a2000c1e1900 */
[C---:B------:R-:W-:Y:S01]  /*0250*/  IADD3 R17, PT, PT, R27.reuse, 0x1, RZ ;  /* 0x000000011b117810 */ /* 0x040fe20007ffe0ff */
[----:B------:R-:W-:-:S03]  /*0260*/  VIADD R15, R27, 0x2 ;  /* 0x000000021b0f7836 */ /* 0x000fc60000000000 */
[----:B------:R-:W-:-:S04]  /*0270*/  ISETP.GE.AND P5, PT, R17, UR11, PT ;  /* 0x0000000b11007c0c */ /* 0x000fc8000bfa6270 */
[----:B------:R-:W-:Y:S02]  /*0280*/  ISETP.LT.OR P5, PT, R17, RZ, P5 ;  /* 0x000000ff1100720c */ /* 0x000fe40002fa1670 */
[----:B------:R-:W-:-:S04]  /*0290*/  ISETP.GE.AND P4, PT, R15, UR11, PT ;  /* 0x0000000b0f007c0c */ /* 0x000fc8000bf86270 */
[----:B------:R-:W-:Y:S01]  /*02a0*/  ISETP.LT.OR P4, PT, R15, RZ, P4 ;  /* 0x000000ff0f00720c */ /* 0x000fe20002781670 */
[C---:B0-----:R-:W-:Y:S01]  /*02b0*/  VIADD R7, R27.reuse, 0x4 ;  /* 0x000000041b077836 */ /* 0x041fe20000000000 */
[----:B------:R-:W-:-:S05]  /*02c0*/  IADD3 R23, PT, PT, R27, 0x3, RZ ;  /* 0x000000031b177810 */ /* 0x000fca0007ffe0ff */
[----:B------:R-:W0:Y:S01]  /*02d0*/  @!P5 LDC.64 R28, c[0x0][0x380] ;  /* 0x0000e000ff1cdb82 */ /* 0x000e220000000a00 */
[----:B------:R-:W-:Y:S01]  /*02e0*/  ISETP.GE.AND P3, PT, R23, UR11, PT ;  /* 0x0000000b17007c0c */ /* 0x000fe2000bf66270 */
[C---:B------:R-:W-:Y:S01]  /*02f0*/  VIADD R25, R27.reuse, 0x6 ;  /* 0x000000061b197836 */ /* 0x040fe20000000000 */
[----:B------:R-:W-:Y:S01]  /*0300*/  IADD3 R6, PT, PT, R27, 0x5, RZ ;  /* 0x000000051b067810 */ /* 0x000fe20007ffe0ff */
[----:B------:R-:W3:Y:S01]  /*0310*/  @!P5 LDG.E R24, desc[UR8][R12.64+0x4] ;  /* 0x000004080c18d981 */ /* 0x000ee2000c1e1900 */
[----:B------:R-:W-:Y:S02]  /*0320*/  ISETP.GE.AND P2, PT, R7, UR11, PT ;  /* 0x0000000b07007c0c */ /* 0x000fe4000bf46270 */
[----:B------:R-:W-:Y:S01]  /*0330*/  ISETP.LT.OR P3, PT, R23, RZ, P3 ;  /* 0x000000ff1700720c */ /* 0x000fe20001f61670 */
[----:B------:R-:W1:Y:S01]  /*0340*/  @!P4 LDC.64 R20, c[0x0][0x380] ;  /* 0x0000e000ff14cb82 */ /* 0x000e620000000a00 */
[----:B------:R-:W-:Y:S02]  /*0350*/  ISETP.GE.AND P1, PT, R6, UR11, PT ;  /* 0x0000000b06007c0c */ /* 0x000fe4000bf26270 */
[----:B------:R-:W-:-:S02]  /*0360*/  ISETP.LT.OR P2, PT, R7, RZ, P2 ;  /* 0x000000ff0700720c */ /* 0x000fc40001741670 */
[----:B------:R-:W-:Y:S02]  /*0370*/  ISETP.LT.OR P1, PT, R6, RZ, P1 ;  /* 0x000000ff0600720c */ /* 0x000fe40000f21670 */
[----:B------:R-:W-:-:S04]  /*0380*/  ISETP.GE.AND P0, PT, R25, UR11, PT ;  /* 0x0000000b19007c0c */ /* 0x000fc8000bf06270 */
[----:B------:R-:W-:Y:S01]  /*0390*/  ISETP.LT.OR P0, PT, R25, RZ, P0 ;  /* 0x000000ff1900720c */ /* 0x000fe20000701670 */
[----:B------:R-:W4:Y:S01]  /*03a0*/  @!P3 LDC.64 R18, c[0x0][0x380] ;  /* 0x0000e000ff12bb82 */ /* 0x000f220000000a00 */
[----:B------:R-:W-:Y:S01]  /*03b0*/  IADD3 R27, PT, PT, R27, 0x7, RZ ;  /* 0x000000071b1b7810 */ /* 0x000fe20007ffe0ff */
[----:B0-----:R-:W-:Y:S02]  /*03c0*/  @!P5 IMAD.WIDE.U32 R28, R17, 0x4, R28 ;  /* 0x00000004111cd825 */ /* 0x001fe400078e001c */
[----:B------:R-:W5:Y:S04]  /*03d0*/  @!P2 LDG.E R26, desc[UR8][R12.64+0x10] ;  /* 0x000010080c1aa981 */ /* 0x000f68000c1e1900 */
[----:B------:R-:W0:Y:S01]  /*03e0*/  @!P1 LDC.64 R16, c[0x0][0x380] ;  /* 0x0000e000ff109b82 */ /* 0x000e220000000a00 */
[----:B------:R-:W3:Y:S01]  /*03f0*/  @!P5 LDG.E R29, desc[UR8][R28.64] ;  /* 0x000000081c1dd981 */ /* 0x000ee2000c1e1900 */
[----:B-1----:R-:W-:-:S06]  /*0400*/  @!P4 IMAD.WIDE.U32 R20, R15, 0x4, R20 ;  /* 0x000000040f14c825 */ /* 0x002fcc00078e0014 */
[----:B------:R-:W1:Y:S01]  /*0410*/  @!P0 LDC.64 R14, c[0x0][0x380] ;  /* 0x0000e000ff0e8b82 */ /* 0x000e620000000a00 */
[----:B------:R-:W5:Y:S01]  /*0420*/  @!P4 LDG.E R21, desc[UR8][R20.64] ;  /* 0x000000081415c981 */ /* 0x000f62000c1e1900 */
[----:B----4-:R-:W-:-:S06]  /*0430*/  @!P3 IMAD.WIDE.U32 R18, R23, 0x4, R18 ;  /* 0x000000041712b825 */ /* 0x010fcc00078e0012 */
[----:B------:R-:W4:Y:S01]  /*0440*/  @!P3 LDG.E R19, desc[UR8][R18.64] ;  /* 0x000000081213b981 */ /* 0x000f22000c1e1900 */
[----:B0-----:R-:W-:-:S03]  /*0450*/  @!P1 IMAD.WIDE.U32 R16, R6, 0x4, R16 ;  /* 0x0000000406109825 */ /* 0x001fc600078e0010 */
[----:B------:R-:W4:Y:S04]  /*0460*/  @!P3 LDG.E R6, desc[UR8][R12.64+0xc] ;  /* 0x00000c080c06b981 */ /* 0x000f28000c1e1900 */
[----:B------:R-:W4:Y:S01]  /*0470*/  @!P1 LDG.E R17, desc[UR8][R16.64] ;  /* 0x0000000810119981 */ /* 0x000f22000c1e1900 */
[----:B-1----:R-:W-:-:S03]  /*0480*/  @!P0 IMAD.WIDE.U32 R14, R25, 0x4, R14 ;  /* 0x00000004190e8825 */ /* 0x002fc600078e000e */
[----:B------:R-:W4:Y:S04]  /*0490*/  @!P1 LDG.E R25, desc[UR8][R12.64+0x14] ;  /* 0x000014080c199981 */ /* 0x000f28000c1e1900 */
[----:B------:R-:W4:Y:S01]  /*04a0*/  @!P0 LDG.E R14, desc[UR8][R14.64] ;  /* 0x000000080e0e8981 */ /* 0x000f22000c1e1900 */
[----:B--2---:R-:W-:Y:S02]  /*04b0*/  @!P6 FFMA R0, R11, R10, R0 ;  /* 0x0000000a0b00e223 */ /* 0x004fe40000000000 */
[----:B------:R-:W0:Y:S01]  /*04c0*/  @!P2 LDC.64 R10, c[0x0][0x380] ;  /* 0x0000e000ff0aab82 */ /* 0x000e220000000a00 */
[----:B------:R-:W-:-:S04]  /*04d0*/  ISETP.GE.AND P6, PT, R27, UR11, PT ;  /* 0x0000000b1b007c0c */ /* 0x000fc8000bfc6270 */
[----:B------:R-:W-:-:S13]  /*04e0*/  ISETP.LT.OR P6, PT, R27, RZ, P6 ;  /* 0x000000ff1b00720c */ /* 0x000fda00037c1670 */
[----:B------:R-:W1:Y:S01]  /*04f0*/  @!P6 LDC.64 R22, c[0x0][0x380] ;  /* 0x0000e000ff16eb82 */ /* 0x000e620000000a00 */
[----:B------:R-:W2:Y:S01]  /*0500*/  @!P6 LDG.E R18, desc[UR8][R12.64+0x1c] ;  /* 0x00001c080c12e981 */ /* 0x000ea2000c1e1900 */
[----:B0-----:R-:W-:-:S03]  /*0510*/  @!P2 IMAD.WIDE.U32 R10, R7, 0x4, R10 ;  /* 0x00000004070aa825 */ /* 0x001fc600078e000a */
[----:B------:R-:W5:Y:S04]  /*0520*/  @!P4 LDG.E R7, desc[UR8][R12.64+0x8] ;  /* 0x000008080c07c981 */ /* 0x000f68000c1e1900 */
[----:B------:R-:W2:Y:S01]  /*0530*/  @!P2 LDG.E R11, desc[UR8][R10.64] ;  /* 0x000000080a0ba981 */ /* 0x000ea2000c1e1900 */
[----:B-1----:R-:W-:-:S03]  /*0540*/  @!P6 IMAD.WIDE.U32 R22, R27, 0x4, R22 ;  /* 0x000000041b16e825 */ /* 0x002fc600078e0016 */
[----:B------:R-:W2:Y:S04]  /*0550*/  @!P0 LDG.E R27, desc[UR8][R12.64+0x18] ;  /* 0x000018080c1b8981 */ /* 0x000ea8000c1e1900 */
[----:B------:R-:W2:Y:S01]  /*0560*/  @!P6 LDG.E R23, desc[UR8][R22.64] ;  /* 0x000000081617e981 */ /* 0x000ea2000c1e1900 */
[----:B---3--:R-:W-:Y:S01]  /*0570*/  @!P5 FFMA R0, R24, R29, R0 ;  /* 0x0000001d1800d223 */ /* 0x008fe20000000000 */
[----:B------:R-:W-:-:S03]  /*0580*/  IADD3 R5, PT, PT, R5, 0x8, RZ ;  /* 0x0000000805057810 */ /* 0x000fc60007ffe0ff */
[----:B-----5:R-:W-:-:S04]  /*0590*/  @!P4 FFMA R0, R7, R21, R0 ;  /* 0x000000150700c223 */ /* 0x020fc80000000000 */
[----:B----4-:R-:W-:-:S04]  /*05a0*/  @!P3 FFMA R0, R6, R19, R0 ;  /* 0x000000130600b223 */ /* 0x010fc80000000000 */
[----:B--2---:R-:W-:-:S04]  /*05b0*/  @!P2 FFMA R0, R26, R11, R0 ;  /* 0x0000000b1a00a223 */ /* 0x004fc80000000000 */
[----:B------:R-:W-:Y:S01]  /*05c0*/  @!P1 FFMA R0, R25, R17, R0 ;  /* 0x0000001119009223 */ /* 0x000fe20000000000 */
[----:B------:R-:W-:-:S03]  /*05d0*/  ISETP.NE.AND P1, PT, R5, R3, PT ;  /* 0x000000030500720c */ /* 0x000fc60003f25270 */
[----:B------:R-:W-:-:S04]  /*05e0*/  @!P0 FFMA R0, R27, R14, R0 ;  /* 0x0000000e1b008223 */ /* 0x000fc80000000000 */
[----:B------:R-:W-:-:S06]  /*05f0*/  @!P6 FFMA R0, R18, R23, R0 ;  /* 0x000000171200e223 */ /* 0x000fcc0000000000 */
[----:B------:R-:W-:Y:S05]  /*0600*/  @P1 BRA `(.L_x_2) ;  /* 0xfffffff800ec1947 */ /* 0x000fea000383ffff */
.L_x_1:
[----:B------:R-:W-:Y:S05]  /*0610*/  BRA.U !UP1, `(.L_x_0) ;  /* 0x0000000509387547 */ /* 0x000fea000b800000 */
[----:B------:R-:W1:Y:S01]  /*0620*/  LDCU UR4, c[0x0][0x398] ;  /* 0x00007300ff0477ac */ /* 0x000e620008000800 */
[----:B------:R-:W-:Y:S02]  /*0630*/  UISETP.GE.U32.AND UP0, UPT, UR5, 0x4, UPT ;  /* 0x000000040500788c */ /* 0x000fe4000bf06070 */
[----:B-1----:R-:W-:-:S04]  /*0640*/  ULOP3.LUT UR6, UR4, 0x3, URZ, 0xc0, !UPT ;  /* 0x0000000304067892 */ /* 0x002fc8000f8ec0ff */
[----:B------:R-:W-:-:S03]  /*0650*/  UISETP.NE.AND UP1, UPT, UR6, URZ, UPT ;  /* 0x000000ff0600728c */ /* 0x000fc6000bf25270 */
[----:B------:R-:W-:Y:S08]  /*0660*/  BRA.U !UP0, `(.L_x_3) ;  /* 0x00000001088c7547 */ /* 0x000ff0000b800000 */
[----:B------:R-:W-:Y:S01]  /*0670*/  IMAD.IADD R17, R4, 0x1, R3 ;  /* 0x0000000104117824 */ /* 0x000fe200078e0203 */
[----:B------:R-:W1:Y:S03]  /*0680*/  LDC.64 R10, c[0x0][0x388] ;  /* 0x0000e200ff0a7b82 */ /* 0x000e660000000a00 */
[C---:B------:R-:W-:Y:S01]  /*0690*/  VIADD R5, R17.reuse, 0x3 ;  /* 0x0000000311057836 */ /* 0x040fe20000000000 */
[C---:B------:R-:W-:Y:S02]  /*06a0*/  ISETP.GE.AND P0, PT, R17.reuse, UR11, PT ;  /* 0x0000000b11007c0c */ /* 0x040fe4000bf06270 */
[C---:B------:R-:W-:Y:S02]  /*06b0*/  IADD3 R19, PT, PT, R17.reuse, 0x1, RZ ;  /* 0x0000000111137810 */ /* 0x040fe40007ffe0ff */
[C---:B------:R-:W-:Y:S02]  /*06c0*/  IADD3 R21, PT, PT, R17.reuse, 0x2, RZ ;  /* 0x0000000211157810 */ /* 0x040fe40007ffe0ff */
[----:B------:R-:W-:-:S02]  /*06d0*/  ISETP.LT.OR P0, PT, R17, RZ, P0 ;  /* 0x000000ff1100720c */ /* 0x000fc40000701670 */
[----:B------:R-:W-:Y:S02]  /*06e0*/  ISETP.GE.AND P1, PT, R19, UR11, PT ;  /* 0x0000000b13007c0c */ /* 0x000fe4000bf26270 */
[----:B------:R-:W-:Y:S02]  /*06f0*/  ISETP.GE.AND P2, PT, R21, UR11, PT ;  /* 0x0000000b15007c0c */ /* 0x000fe4000bf46270 */
[----:B------:R-:W-:Y:S02]  /*0700*/  ISETP.LT.OR P1, PT, R19, RZ, P1 ;  /* 0x000000ff1300720c */ /* 0x000fe40000f21670 */
[----:B------:R-:W-:Y:S02]  /*0710*/  ISETP.LT.OR P2, PT, R21, RZ, P2 ;  /* 0x000000ff1500720c */ /* 0x000fe40001741670 */
[----:B------:R-:W-:-:S03]  /*0720*/  ISETP.GE.AND P3, PT, R5, UR11, PT ;  /* 0x0000000b05007c0c */ /* 0x000fc6000bf66270 */
[----:B------:R-:W2:Y:S01]  /*0730*/  @!P0 LDC.64 R14, c[0x0][0x380] ;  /* 0x0000e000ff0e8b82 */ /* 0x000ea20000000a00 */
[----:B------:R-:W-:Y:S01]  /*0740*/  ISETP.LT.OR P3, PT, R5, RZ, P3 ;  /* 0x000000ff0500720c */ /* 0x000fe20001f61670 */
[----:B-1----:R-:W-:-:S06]  /*0750*/  IMAD.WIDE.U32 R10, R3, 0x4, R10 ;  /* 0x00000004030a7825 */ /* 0x002fcc00078e000a */
[----:B------:R-:W1:Y:S08]  /*0760*/  @!P1 LDC.64 R12, c[0x0][0x380] ;  /* 0x0000e000ff0c9b82 */ /* 0x000e700000000a00 */
[----:B------:R-:W3:Y:S08]  /*0770*/  @!P2 LDC.64 R8, c[0x0][0x380] ;  /* 0x0000e000ff08ab82 */ /* 0x000ef00000000a00 */
[----:B------:R-:W4:Y:S01]  /*0780*/  @!P3 LDC.64 R6, c[0x0][0x380] ;  /* 0x0000e000ff06bb82 */ /* 0x000f220000000a00 */
[----:B--2---:R-:W-:-:S02]  /*0790*/  @!P0 IMAD.WIDE.U32 R14, R17, 0x4, R14 ;  /* 0x00000004110e8825 */ /* 0x004fc400078e000e */
[----:B0-----:R-:W2:Y:S04]  /*07a0*/  @!P0 LDG.E R17, desc[UR8][R10.64] ;  /* 0x000000080a118981 */ /* 0x001ea8000c1e1900 */
[----:B------:R-:W2:Y:S01]  /*07b0*/  @!P0 LDG.E R14, desc[UR8][R14.64] ;  /* 0x000000080e0e8981 */ /* 0x000ea2000c1e1900 */
[----:B-1----:R-:W-:-:S03]  /*07c0*/  @!P1 IMAD.WIDE.U32 R12, R19, 0x4, R12 ;  /* 0x00000004130c9825 */ /* 0x002fc600078e000c */
[----:B------:R-:W5:Y:S04]  /*07d0*/  @!P1 LDG.E R19, desc[UR8][R10.64+0x4] ;  /* 0x000004080a139981 */ /* 0x000f68000c1e1900 */
[----:B------:R-:W5:Y:S01]  /*07e0*/  @!P1 LDG.E R12, desc[UR8][R12.64] ;  /* 0x000000080c0c9981 */ /* 0x000f62000c1e1900 */
[----:B---3--:R-:W-:-:S03]  /*07f0*/  @!P2 IMAD.WIDE.U32 R8, R21, 0x4, R8 ;  /* 0x000000041508a825 */ /* 0x008fc600078e0008 */
[----:B------:R-:W3:Y:S04]  /*0800*/  @!P3 LDG.E R21, desc[UR8][R10.64+0xc] ;  /* 0x00000c080a15b981 */ /* 0x000ee8000c1e1900 */
[----:B------:R-:W3:Y:S01]  /*0810*/  @!P2 LDG.E R8, desc[UR8][R8.64] ;  /* 0x000000080808a981 */ /* 0x000ee2000c1e1900 */
[----:B----4-:R-:W-:-:S03]  /*0820*/  @!P3 IMAD.WIDE.U32 R6, R5, 0x4, R6 ;  /* 0x000000040506b825 */ /* 0x010fc600078e0006 */
[----:B------:R-:W3:Y:S04]  /*0830*/  @!P2 LDG.E R5, desc[UR8][R10.64+0x8] ;  /* 0x000008080a05a981 */ /* 0x000ee8000c1e1900 */
[----:B------:R-:W4:Y:S01]  /*0840*/  @!P3 LDG.E R6, desc[UR8][R6.64] ;  /* 0x000000080606b981 */ /* 0x000f22000c1e1900 */
[----:B------:R-:W-:Y:S01]  /*0850*/  IADD3 R3, PT, PT, R3, 0x4, RZ ;  /* 0x0000000403037810 */ /* 0x000fe20007ffe0ff */
[----:B--2---:R-:W-:-:S04]  /*0860*/  @!P0 FFMA R0, R17, R14, R0 ;  /* 0x0000000e11008223 */ /* 0x004fc80000000000 */
[----:B-----5:R-:W-:-:S04]  /*0870*/  @!P1 FFMA R0, R19, R12, R0 ;  /* 0x0000000c13009223 */ /* 0x020fc80000000000 */
[----:B---3--:R-:W-:-:S04]  /*0880*/  @!P2 FFMA R0, R5, R8, R0 ;  /* 0x000000080500a223 */ /* 0x008fc80000000000 */
[----:B----4-:R-:W-:-:S07]  /*0890*/  @!P3 FFMA R0, R21, R6, R0 ;  /* 0x000000061500b223 */ /* 0x010fce0000000000 */
.L_x_3:
[----:B------:R-:W-:Y:S05]  /*08a0*/  BRA.U !UP1, `(.L_x_0) ;  /* 0x0000000109947547 */ /* 0x000fea000b800000 */
[----:B------:R-:W-:Y:S02]  /*08b0*/  UISETP.NE.AND UP0, UPT, UR6, 0x1, UPT ;  /* 0x000000010600788c */ /* 0x000fe4000bf05270 */
[----:B------:R-:W-:-:S04]  /*08c0*/  ULOP3.LUT UR4, UR4, 0x1, URZ, 0xc0, !UPT ;  /* 0x0000000104047892 */ /* 0x000fc8000f8ec0ff */
[----:B------:R-:W-:-:S03]  /*08d0*/  UISETP.NE.U32.AND UP1, UPT, UR4, 0x1, UPT ;  /* 0x000000010400788c */ /* 0x000fc6000bf25070 */
[----:B------:R-:W-:Y:S08]  /*08e0*/  BRA.U !UP0, `(.L_x_4) ;  /* 0x00000001084c7547 */ /* 0x000ff0000b800000 */
[----:B------:R-:W-:Y:S01]  /*08f0*/  IADD3 R5, PT, PT, R4, R3, RZ ;  /* 0x0000000304057210 */ /* 0x000fe20007ffe0ff */
[----:B------:R-:W1:Y:S03]  /*0900*/  LDC.64 R6, c[0x0][0x388] ;  /* 0x0000e200ff067b82 */ /* 0x000e660000000a00 */
[C---:B------:R-:W-:Y:S01]  /*0910*/  ISETP.GE.AND P0, PT, R5.reuse, UR11, PT ;  /* 0x0000000b05007c0c */ /* 0x040fe2000bf06270 */
[----:B------:R-:W-:-:S03]  /*0920*/  VIADD R15, R5, 0x1 ;  /* 0x00000001050f7836 */ /* 0x000fc60000000000 */
[----:B------:R-:W-:Y:S02]  /*0930*/  ISETP.LT.OR P0, PT, R5, RZ, P0 ;  /* 0x000000ff0500720c */ /* 0x000fe40000701670 */
[----:B------:R-:W-:-:S04]  /*0940*/  ISETP.GE.AND P1, PT, R15, UR11, PT ;  /* 0x0000000b0f007c0c */ /* 0x000fc8000bf26270 */
[----:B------:R-:W-:-:S07]  /*0950*/  ISETP.LT.OR P1, PT, R15, RZ, P1 ;  /* 0x000000ff0f00720c */ /* 0x000fce0000f21670 */
[----:B------:R-:W2:Y:S01]  /*0960*/  @!P0 LDC.64 R8, c[0x0][0x380] ;  /* 0x0000e000ff088b82 */ /* 0x000ea20000000a00 */
[----:B-1----:R-:W-:-:S07]  /*0970*/  IMAD.WIDE.U32 R10, R3, 0x4, R6 ;  /* 0x00000004030a7825 */ /* 0x002fce00078e0006 */
[----:B------:R-:W1:Y:S01]  /*0980*/  @!P1 LDC.64 R12, c[0x0][0x380] ;  /* 0x0000e000ff0c9b82 */ /* 0x000e620000000a00 */
[----:B--2---:R-:W-:Y:S02]  /*0990*/  @!P0 IMAD.WIDE.U32 R6, R5, 0x4, R8 ;  /* 0x0000000405068825 */ /* 0x004fe400078e0008 */
[----:B0-----:R-:W2:Y:S04]  /*09a0*/  @!P0 LDG.E R5, desc[UR8][R10.64] ;  /* 0x000000080a058981 */ /* 0x001ea8000c1e1900 */
[----:B------:R-:W2:Y:S01]  /*09b0*/  @!P0 LDG.E R6, desc[UR8][R6.64] ;  /* 0x0000000806068981 */ /* 0x000ea2000c1e1900 */
[----:B-1----:R-:W-:-:S03]  /*09c0*/  @!P1 IMAD.WIDE.U32 R8, R15, 0x4, R12 ;  /* 0x000000040f089825 */ /* 0x002fc600078e000c */
[----:B------:R-:W3:Y:S04]  /*09d0*/  @!P1 LDG.E R13, desc[UR8][R10.64+0x4] ;  /* 0x000004080a0d9981 */ /* 0x000ee8000c1e1900 */
[----:B------:R-:W3:Y:S01]  /*09e0*/  @!P1 LDG.E R8, desc[UR8][R8.64] ;  /* 0x0000000808089981 */ /* 0x000ee2000c1e1900 */
[----:B------:R-:W-:Y:S01]  /*09f0*/  IADD3 R3, PT, PT, R3, 0x2, RZ ;  /* 0x0000000203037810 */ /* 0x000fe20007ffe0ff */
[----:B--2---:R-:W-:-:S04]  /*0a00*/  @!P0 FFMA R0, R5, R6, R0 ;  /* 0x0000000605008223 */ /* 0x004fc80000000000 */
[----:B---3--:R-:W-:-:S07]  /*0a10*/  @!P1 FFMA R0, R13, R8, R0 ;  /* 0x000000080d009223 */ /* 0x008fce0000000000 */
.L_x_4:
[----:B------:R-:W-:Y:S05]  /*0a20*/  BRA.U UP1, `(.L_x_0) ;  /* 0x0000000101347547 */ /* 0x000fea000b800000 */
[----:B------:R-:W-:Y:S01]  /*0a30*/  IADD3 R9, PT, PT, R4, R3, RZ ;  /* 0x0000000304097210 */ /* 0x000fe20007ffe0ff */
[----:B------:R-:W-:Y:S03]  /*0a40*/  BSSY.RECONVERGENT B0, `(.L_x_0) ;  /* 0x000000b000007945 */ /* 0x000fe60003800200 */
[----:B------:R-:W-:-:S04]  /*0a50*/  ISETP.GE.AND P0, PT, R9, UR11, PT ;  /* 0x0000000b09007c0c */ /* 0x000fc8000bf06270 */
[----:B------:R-:W-:-:S13]  /*0a60*/  ISETP.LT.OR P0, PT, R9, RZ, P0 ;  /* 0x000000ff0900720c */ /* 0x000fda0000701670 */
[----:B------:R-:W-:Y:S05]  /*0a70*/  @P0 BRA `(.L_x_5) ;  /* 0x00000000001c0947 */ /* 0x000fea0003800000 */
[----:B------:R-:W1:Y:S08]  /*0a80*/  LDC.64 R4, c[0x0][0x388] ;  /* 0x0000e200ff047b82 */ /* 0x000e700000000a00 */
[----:B------:R-:W2:Y:S01]  /*0a90*/  LDC.64 R6, c[0x0][0x380] ;  /* 0x0000e000ff067b82 */ /* 0x000ea20000000a00 */
[----:B-1----:R-:W-:-:S06]  /*0aa0*/  IMAD.WIDE.U32 R4, R3, 0x4, R4 ;  /* 0x0000000403047825 */ /* 0x002fcc00078e0004 */
[----:B0-----:R-:W3:Y:S01]  /*0ab0*/  LDG.E R5, desc[UR8][R4.64] ;  /* 0x0000000804057981 */ /* 0x001ee2000c1e1900 */
[----:B--2---:R-:W-:-:S06]  /*0ac0*/  IMAD.WIDE.U32 R6, R9, 0x4, R6 ;  /* 0x0000000409067825 */ /* 0x004fcc00078e0006 */
[----:B------:R-:W3:Y:S02]  /*0ad0*/  LDG.E R6, desc[UR8][R6.64] ;  /* 0x0000000806067981 */ /* 0x000ee4000c1e1900 */
[----:B---3--:R-:W-:-:S07]  /*0ae0*/  FFMA R0, R5, R6, R0 ;  /* 0x0000000605007223 */ /* 0x008fce0000000000 */
.L_x_5:
[----:B0-----:R-:W-:Y:S05]  /*0af0*/  BSYNC.RECONVERGENT B0 ;  /* 0x0000000000007941 */ /* 0x001fea0003800200 */
.L_x_0:
[----:B------:R-:W1:Y:S02]  /*0b00*/  LDC.64 R4, c[0x0][0x390] ;  /* 0x0000e400ff047b82 */ /* 0x000e640000000a00 */
[----:B-1----:R-:W-:-:S05]  /*0b10*/  IMAD.WIDE R2, R2, 0x4, R4 ;  /* 0x0000000402027825 */ /* 0x002fca00078e0204 */
[----:B0-----:R-:W-:Y:S01]  /*0b20*/  STG.E desc[UR8][R2.64], R0 ;  /* 0x0000000002007986 */ /* 0x001fe2000c101908 */
[----:B------:R-:W-:Y:S05]  /*0b30*/  EXIT ;  /* 0x000000000000794d */ /* 0x000fea0003800000 */
.L_x_6:
[----:B------:R-:W-:-:S00]  /*0b40*/  BRA `(.L_x_6) ;  /* 0xfffffffc00fc7947 */ /* 0x000fc0000383ffff */
[----:B------:R-:W-:-:S00]  /*0b50*/  NOP ;  /* 0x0000000000007918 */ /* 0x000fc00000000000 */
        /* <DEDUP_REMOVED lines=10> */
.L_x_7:


//--------------------- .nv.shared.reserved.0     --------------------------
	.section	.nv.shared.reserved.0,"aw",@nobits
	.weak		__nv_reservedSMEM_offset_0_alias
	.size		__nv_reservedSMEM_offset_0_alias, 0, 64
	.other		__nv_reservedSMEM_offset_0_alias,@"STO_CUDA_RESERVED_SHARED STV_DEFAULT"
__nv_reservedSMEM_offset_0_alias:
	.zero		0
	.zero		64


//--------------------- .nv.constant0._Z27convolution_1d_basic_kernelPfS_S_ii --------------------------
	.section	.nv.constant0._Z27convolution_1d_basic_kernelPfS_S_ii,"a",@progbits
	.sectionflags	@""
	.align	4
.nv.constant0._Z27convolution_1d_basic_kernelPfS_S_ii:
	.zero		928


//--------------------- SYMBOLS --------------------------

	.type		.nv.reservedSmem.offset0,@object
	.size		.nv.reservedSmem.offset0,0x4
